//
// Generated by NVIDIA NVVM Compiler
//
// Compiler Build ID: CL-36424714
// Cuda compilation tools, release 13.0, V13.0.88
// Based on NVVM 20.0.0
//

.version 9.0
.target sm_100
.address_size 64

	// .globl	_Z9matrixMulPfS_S_i
// _ZZ9matrixMulPfS_S_iE2As has been demoted
// _ZZ9matrixMulPfS_S_iE2Bs has been demoted

.visible .entry _Z9matrixMulPfS_S_i(
	.param .u64 .ptr .align 1 _Z9matrixMulPfS_S_i_param_0,
	.param .u64 .ptr .align 1 _Z9matrixMulPfS_S_i_param_1,
	.param .u64 .ptr .align 1 _Z9matrixMulPfS_S_i_param_2,
	.param .u32 _Z9matrixMulPfS_S_i_param_3
)
{
	.reg .pred 	%p<7>;
	.reg .b32 	%r<109>;
	.reg .b32 	%f<368>;
	.reg .b64 	%rd<40>;
	// demoted variable
	.shared .align 4 .b8 _ZZ9matrixMulPfS_S_iE2As[1024];
	// demoted variable
	.shared .align 4 .b8 _ZZ9matrixMulPfS_S_iE2Bs[1024];
	ld.param.u32 	%r32, [_Z9matrixMulPfS_S_i_param_3];
	mov.u32 	%r33, %ctaid.x;
	mov.u32 	%r34, %ntid.x;
	mov.u32 	%r1, %tid.x;
	mad.lo.s32 	%r2, %r33, %r34, %r1;
	mov.u32 	%r35, %ctaid.y;
	mov.u32 	%r36, %ntid.y;
	mov.u32 	%r3, %tid.y;
	mad.lo.s32 	%r4, %r35, %r36, %r3;
	setp.lt.s32 	%p1, %r32, 1;
	mov.f32 	%f367, 0f00000000;
	@%p1 bra 	$L__BB0_9;
	mad.lo.s32 	%r101, %r32, %r4, %r1;
	shl.b32 	%r38, %r3, 6;
	mov.u32 	%r39, _ZZ9matrixMulPfS_S_iE2As;
	add.s32 	%r6, %r39, %r38;
	add.s32 	%r7, %r32, -1;
	shr.u32 	%r40, %r7, 4;
	add.s32 	%r8, %r40, 1;
	setp.lt.u32 	%p2, %r32, 49;
	mov.f32 	%f367, 0f00000000;
	mov.b32 	%r107, 0;
	@%p2 bra 	$L__BB0_4;
	add.s32 	%r42, %r3, 16;
	mad.lo.s32 	%r105, %r32, %r42, %r2;
	add.s32 	%r43, %r3, 32;
	mad.lo.s32 	%r104, %r32, %r43, %r2;
	add.s32 	%r44, %r3, 48;
	mad.lo.s32 	%r103, %r32, %r44, %r2;
	mad.lo.s32 	%r102, %r3, %r32, %r2;
	and.b32  	%r45, %r8, 536870908;
	neg.s32 	%r100, %r45;
	mov.f32 	%f367, 0f00000000;
	mov.b32 	%r107, 0;
$L__BB0_3:
	.pragma "nounroll";
	ld.param.u64 	%rd37, [_Z9matrixMulPfS_S_i_param_2];
	ld.param.u64 	%rd34, [_Z9matrixMulPfS_S_i_param_1];
	mul.wide.s32 	%rd4, %r102, 4;
	cvta.to.global.u64 	%rd5, %rd37;
	add.s64 	%rd6, %rd5, %rd4;
	mul.wide.s32 	%rd7, %r101, 4;
	cvta.to.global.u64 	%rd8, %rd34;
	add.s64 	%rd9, %rd8, %rd7;
	ld.global.f32 	%f14, [%rd9];
	shl.b32 	%r47, %r1, 2;
	add.s32 	%r48, %r6, %r47;
	st.shared.f32 	[%r48], %f14;
	ld.global.f32 	%f15, [%rd6];
	mov.u32 	%r50, _ZZ9matrixMulPfS_S_iE2Bs;
	add.s32 	%r51, %r50, %r47;
	add.s32 	%r52, %r51, %r38;
	st.shared.f32 	[%r52], %f15;
	bar.sync 	0;
	ld.shared.f32 	%f16, [%r6];
	ld.shared.f32 	%f17, [%r51];
	fma.rn.f32 	%f18, %f16, %f17, %f367;
	ld.shared.f32 	%f19, [%r6+4];
	ld.shared.f32 	%f20, [%r51+64];
	fma.rn.f32 	%f21, %f19, %f20, %f18;
	ld.shared.f32 	%f22, [%r6+8];
	ld.shared.f32 	%f23, [%r51+128];
	fma.rn.f32 	%f24, %f22, %f23, %f21;
	ld.shared.f32 	%f25, [%r6+12];
	ld.shared.f32 	%f26, [%r51+192];
	fma.rn.f32 	%f27, %f25, %f26, %f24;
	ld.shared.f32 	%f28, [%r6+16];
	ld.shared.f32 	%f29, [%r51+256];
	fma.rn.f32 	%f30, %f28, %f29, %f27;
	ld.shared.f32 	%f31, [%r6+20];
	ld.shared.f32 	%f32, [%r51+320];
	fma.rn.f32 	%f33, %f31, %f32, %f30;
	ld.shared.f32 	%f34, [%r6+24];
	ld.shared.f32 	%f35, [%r51+384];
	fma.rn.f32 	%f36, %f34, %f35, %f33;
	ld.shared.f32 	%f37, [%r6+28];
	ld.shared.f32 	%f38, [%r51+448];
	fma.rn.f32 	%f39, %f37, %f38, %f36;
	ld.shared.f32 	%f40, [%r6+32];
	ld.shared.f32 	%f41, [%r51+512];
	fma.rn.f32 	%f42, %f40, %f41, %f39;
	ld.shared.f32 	%f43, [%r6+36];
	ld.shared.f32 	%f44, [%r51+576];
	fma.rn.f32 	%f45, %f43, %f44, %f42;
	ld.shared.f32 	%f46, [%r6+40];
	ld.shared.f32 	%f47, [%r51+640];
	fma.rn.f32 	%f48, %f46, %f47, %f45;
	ld.shared.f32 	%f49, [%r6+44];
	ld.shared.f32 	%f50, [%r51+704];
	fma.rn.f32 	%f51, %f49, %f50, %f48;
	ld.shared.f32 	%f52, [%r6+48];
	ld.shared.f32 	%f53, [%r51+768];
	fma.rn.f32 	%f54, %f52, %f53, %f51;
	ld.shared.f32 	%f55, [%r6+52];
	ld.shared.f32 	%f56, [%r51+832];
	fma.rn.f32 	%f57, %f55, %f56, %f54;
	ld.shared.f32 	%f58, [%r6+56];
	ld.shared.f32 	%f59, [%r51+896];
	fma.rn.f32 	%f60, %f58, %f59, %f57;
	ld.shared.f32 	%f61, [%r6+60];
	ld.shared.f32 	%f62, [%r51+960];
	fma.rn.f32 	%f63, %f61, %f62, %f60;
	bar.sync 	0;
	ld.global.f32 	%f64, [%rd9+64];
	st.shared.f32 	[%r48], %f64;
	mul.wide.s32 	%rd10, %r105, 4;
	add.s64 	%rd11, %rd5, %rd10;
	ld.global.f32 	%f65, [%rd11];
	st.shared.f32 	[%r52], %f65;
	bar.sync 	0;
	ld.shared.f32 	%f66, [%r6];
	ld.shared.f32 	%f67, [%r51];
	fma.rn.f32 	%f68, %f66, %f67, %f63;
	ld.shared.f32 	%f69, [%r6+4];
	ld.shared.f32 	%f70, [%r51+64];
	fma.rn.f32 	%f71, %f69, %f70, %f68;
	ld.shared.f32 	%f72, [%r6+8];
	ld.shared.f32 	%f73, [%r51+128];
	fma.rn.f32 	%f74, %f72, %f73, %f71;
	ld.shared.f32 	%f75, [%r6+12];
	ld.shared.f32 	%f76, [%r51+192];
	fma.rn.f32 	%f77, %f75, %f76, %f74;
	ld.shared.f32 	%f78, [%r6+16];
	ld.shared.f32 	%f79, [%r51+256];
	fma.rn.f32 	%f80, %f78, %f79, %f77;
	ld.shared.f32 	%f81, [%r6+20];
	ld.shared.f32 	%f82, [%r51+320];
	fma.rn.f32 	%f83, %f81, %f82, %f80;
	ld.shared.f32 	%f84, [%r6+24];
	ld.shared.f32 	%f85, [%r51+384];
	fma.rn.f32 	%f86, %f84, %f85, %f83;
	ld.shared.f32 	%f87, [%r6+28];
	ld.shared.f32 	%f88, [%r51+448];
	fma.rn.f32 	%f89, %f87, %f88, %f86;
	ld.shared.f32 	%f90, [%r6+32];
	ld.shared.f32 	%f91, [%r51+512];
	fma.rn.f32 	%f92, %f90, %f91, %f89;
	ld.shared.f32 	%f93, [%r6+36];
	ld.shared.f32 	%f94, [%r51+576];
	fma.rn.f32 	%f95, %f93, %f94, %f92;
	ld.shared.f32 	%f96, [%r6+40];
	ld.shared.f32 	%f97, [%r51+640];
	fma.rn.f32 	%f98, %f96, %f97, %f95;
	ld.shared.f32 	%f99, [%r6+44];
	ld.shared.f32 	%f100, [%r51+704];
	fma.rn.f32 	%f101, %f99, %f100, %f98;
	ld.shared.f32 	%f102, [%r6+48];
	ld.shared.f32 	%f103, [%r51+768];
	fma.rn.f32 	%f104, %f102, %f103, %f101;
	ld.shared.f32 	%f105, [%r6+52];
	ld.shared.f32 	%f106, [%r51+832];
	fma.rn.f32 	%f107, %f105, %f106, %f104;
	ld.shared.f32 	%f108, [%r6+56];
	ld.shared.f32 	%f109, [%r51+896];
	fma.rn.f32 	%f110, %f108, %f109, %f107;
	ld.shared.f32 	%f111, [%r6+60];
	ld.shared.f32 	%f112, [%r51+960];
	fma.rn.f32 	%f113, %f111, %f112, %f110;
	bar.sync 	0;
	ld.global.f32 	%f114, [%rd9+128];
	st.shared.f32 	[%r48], %f114;
	mul.wide.s32 	%rd12, %r104, 4;
	add.s64 	%rd13, %rd5, %rd12;
	ld.global.f32 	%f115, [%rd13];
	st.shared.f32 	[%r52], %f115;
	bar.sync 	0;
	ld.shared.f32 	%f116, [%r6];
	ld.shared.f32 	%f117, [%r51];
	fma.rn.f32 	%f118, %f116, %f117, %f113;
	ld.shared.f32 	%f119, [%r6+4];
	ld.shared.f32 	%f120, [%r51+64];
	fma.rn.f32 	%f121, %f119, %f120, %f118;
	ld.shared.f32 	%f122, [%r6+8];
	ld.shared.f32 	%f123, [%r51+128];
	fma.rn.f32 	%f124, %f122, %f123, %f121;
	ld.shared.f32 	%f125, [%r6+12];
	ld.shared.f32 	%f126, [%r51+192];
	fma.rn.f32 	%f127, %f125, %f126, %f124;
	ld.shared.f32 	%f128, [%r6+16];
	ld.shared.f32 	%f129, [%r51+256];
	fma.rn.f32 	%f130, %f128, %f129, %f127;
	ld.shared.f32 	%f131, [%r6+20];
	ld.shared.f32 	%f132, [%r51+320];
	fma.rn.f32 	%f133, %f131, %f132, %f130;
	ld.shared.f32 	%f134, [%r6+24];
	ld.shared.f32 	%f135, [%r51+384];
	fma.rn.f32 	%f136, %f134, %f135, %f133;
	ld.shared.f32 	%f137, [%r6+28];
	ld.shared.f32 	%f138, [%r51+448];
	fma.rn.f32 	%f139, %f137, %f138, %f136;
	ld.shared.f32 	%f140, [%r6+32];
	ld.shared.f32 	%f141, [%r51+512];
	fma.rn.f32 	%f142, %f140, %f141, %f139;
	ld.shared.f32 	%f143, [%r6+36];
	ld.shared.f32 	%f144, [%r51+576];
	fma.rn.f32 	%f145, %f143, %f144, %f142;
	ld.shared.f32 	%f146, [%r6+40];
	ld.shared.f32 	%f147, [%r51+640];
	fma.rn.f32 	%f148, %f146, %f147, %f145;
	ld.shared.f32 	%f149, [%r6+44];
	ld.shared.f32 	%f150, [%r51+704];
	fma.rn.f32 	%f151, %f149, %f150, %f148;
	ld.shared.f32 	%f152, [%r6+48];
	ld.shared.f32 	%f153, [%r51+768];
	fma.rn.f32 	%f154, %f152, %f153, %f151;
	ld.shared.f32 	%f155, [%r6+52];
	ld.shared.f32 	%f156, [%r51+832];
	fma.rn.f32 	%f157, %f155, %f156, %f154;
	ld.shared.f32 	%f158, [%r6+56];
	ld.shared.f32 	%f159, [%r51+896];
	fma.rn.f32 	%f160, %f158, %f159, %f157;
	ld.shared.f32 	%f161, [%r6+60];
	ld.shared.f32 	%f162, [%r51+960];
	fma.rn.f32 	%f163, %f161, %f162, %f160;
	bar.sync 	0;
	ld.global.f32 	%f164, [%rd9+192];
	st.shared.f32 	[%r48], %f164;
	mul.wide.s32 	%rd14, %r103, 4;
	add.s64 	%rd15, %rd5, %rd14;
	ld.global.f32 	%f165, [%rd15];
	st.shared.f32 	[%r52], %f165;
	bar.sync 	0;
	ld.shared.f32 	%f166, [%r6];
	ld.shared.f32 	%f167, [%r51];
	fma.rn.f32 	%f168, %f166, %f167, %f163;
	ld.shared.f32 	%f169, [%r6+4];
	ld.shared.f32 	%f170, [%r51+64];
	fma.rn.f32 	%f171, %f169, %f170, %f168;
	ld.shared.f32 	%f172, [%r6+8];
	ld.shared.f32 	%f173, [%r51+128];
	fma.rn.f32 	%f174, %f172, %f173, %f171;
	ld.shared.f32 	%f175, [%r6+12];
	ld.shared.f32 	%f176, [%r51+192];
	fma.rn.f32 	%f177, %f175, %f176, %f174;
	ld.shared.f32 	%f178, [%r6+16];
	ld.shared.f32 	%f179, [%r51+256];
	fma.rn.f32 	%f180, %f178, %f179, %f177;
	ld.shared.f32 	%f181, [%r6+20];
	ld.shared.f32 	%f182, [%r51+320];
	fma.rn.f32 	%f183, %f181, %f182, %f180;
	ld.shared.f32 	%f184, [%r6+24];
	ld.shared.f32 	%f185, [%r51+384];
	fma.rn.f32 	%f186, %f184, %f185, %f183;
	ld.shared.f32 	%f187, [%r6+28];
	ld.shared.f32 	%f188, [%r51+448];
	fma.rn.f32 	%f189, %f187, %f188, %f186;
	ld.shared.f32 	%f190, [%r6+32];
	ld.shared.f32 	%f191, [%r51+512];
	fma.rn.f32 	%f192, %f190, %f191, %f189;
	ld.shared.f32 	%f193, [%r6+36];
	ld.shared.f32 	%f194, [%r51+576];
	fma.rn.f32 	%f195, %f193, %f194, %f192;
	ld.shared.f32 	%f196, [%r6+40];
	ld.shared.f32 	%f197, [%r51+640];
	fma.rn.f32 	%f198, %f196, %f197, %f195;
	ld.shared.f32 	%f199, [%r6+44];
	ld.shared.f32 	%f200, [%r51+704];
	fma.rn.f32 	%f201, %f199, %f200, %f198;
	ld.shared.f32 	%f202, [%r6+48];
	ld.shared.f32 	%f203, [%r51+768];
	fma.rn.f32 	%f204, %f202, %f203, %f201;
	ld.shared.f32 	%f205, [%r6+52];
	ld.shared.f32 	%f206, [%r51+832];
	fma.rn.f32 	%f207, %f205, %f206, %f204;
	ld.shared.f32 	%f208, [%r6+56];
	ld.shared.f32 	%f209, [%r51+896];
	fma.rn.f32 	%f210, %f208, %f209, %f207;
	ld.shared.f32 	%f211, [%r6+60];
	ld.shared.f32 	%f212, [%r51+960];
	fma.rn.f32 	%f367, %f211, %f212, %f210;
	bar.sync 	0;
	add.s32 	%r107, %r107, 64;
	shl.b32 	%r53, %r32, 6;
	add.s32 	%r105, %r105, %r53;
	add.s32 	%r104, %r104, %r53;
	add.s32 	%r103, %r103, %r53;
	add.s32 	%r102, %r102, %r53;
	add.s32 	%r101, %r101, 64;
	add.s32 	%r100, %r100, 4;
	setp.ne.s32 	%p3, %r100, 0;
	@%p3 bra 	$L__BB0_3;
$L__BB0_4:
	and.b32  	%r54, %r8, 3;
	setp.eq.s32 	%p4, %r54, 0;
	@%p4 bra 	$L__BB0_9;
	setp.eq.s32 	%p5, %r54, 1;
	@%p5 bra 	$L__BB0_7;
	ld.param.u64 	%rd38, [_Z9matrixMulPfS_S_i_param_2];
	ld.param.u64 	%rd35, [_Z9matrixMulPfS_S_i_param_1];
	mad.lo.s32 	%r64, %r32, %r4, %r1;
	add.s32 	%r65, %r64, %r107;
	cvta.to.global.u64 	%rd16, %rd35;
	mul.wide.s32 	%rd17, %r65, 4;
	add.s64 	%rd18, %rd16, %rd17;
	ld.global.f32 	%f214, [%rd18];
	shl.b32 	%r66, %r1, 2;
	add.s32 	%r67, %r6, %r66;
	st.shared.f32 	[%r67], %f214;
	add.s32 	%r68, %r107, %r3;
	mad.lo.s32 	%r69, %r68, %r32, %r2;
	cvta.to.global.u64 	%rd19, %rd38;
	mul.wide.s32 	%rd20, %r69, 4;
	add.s64 	%rd21, %rd19, %rd20;
	ld.global.f32 	%f215, [%rd21];
	mov.u32 	%r71, _ZZ9matrixMulPfS_S_iE2Bs;
	add.s32 	%r72, %r71, %r66;
	add.s32 	%r73, %r72, %r38;
	st.shared.f32 	[%r73], %f215;
	bar.sync 	0;
	ld.shared.f32 	%f216, [%r6];
	ld.shared.f32 	%f217, [%r72];
	fma.rn.f32 	%f218, %f216, %f217, %f367;
	ld.shared.f32 	%f219, [%r6+4];
	ld.shared.f32 	%f220, [%r72+64];
	fma.rn.f32 	%f221, %f219, %f220, %f218;
	ld.shared.f32 	%f222, [%r6+8];
	ld.shared.f32 	%f223, [%r72+128];
	fma.rn.f32 	%f224, %f222, %f223, %f221;
	ld.shared.f32 	%f225, [%r6+12];
	ld.shared.f32 	%f226, [%r72+192];
	fma.rn.f32 	%f227, %f225, %f226, %f224;
	ld.shared.f32 	%f228, [%r6+16];
	ld.shared.f32 	%f229, [%r72+256];
	fma.rn.f32 	%f230, %f228, %f229, %f227;
	ld.shared.f32 	%f231, [%r6+20];
	ld.shared.f32 	%f232, [%r72+320];
	fma.rn.f32 	%f233, %f231, %f232, %f230;
	ld.shared.f32 	%f234, [%r6+24];
	ld.shared.f32 	%f235, [%r72+384];
	fma.rn.f32 	%f236, %f234, %f235, %f233;
	ld.shared.f32 	%f237, [%r6+28];
	ld.shared.f32 	%f238, [%r72+448];
	fma.rn.f32 	%f239, %f237, %f238, %f236;
	ld.shared.f32 	%f240, [%r6+32];
	ld.shared.f32 	%f241, [%r72+512];
	fma.rn.f32 	%f242, %f240, %f241, %f239;
	ld.shared.f32 	%f243, [%r6+36];
	ld.shared.f32 	%f244, [%r72+576];
	fma.rn.f32 	%f245, %f243, %f244, %f242;
	ld.shared.f32 	%f246, [%r6+40];
	ld.shared.f32 	%f247, [%r72+640];
	fma.rn.f32 	%f248, %f246, %f247, %f245;
	ld.shared.f32 	%f249, [%r6+44];
	ld.shared.f32 	%f250, [%r72+704];
	fma.rn.f32 	%f251, %f249, %f250, %f248;
	ld.shared.f32 	%f252, [%r6+48];
	ld.shared.f32 	%f253, [%r72+768];
	fma.rn.f32 	%f254, %f252, %f253, %f251;
	ld.shared.f32 	%f255, [%r6+52];
	ld.shared.f32 	%f256, [%r72+832];
	fma.rn.f32 	%f257, %f255, %f256, %f254;
	ld.shared.f32 	%f258, [%r6+56];
	ld.shared.f32 	%f259, [%r72+896];
	fma.rn.f32 	%f260, %f258, %f259, %f257;
	ld.shared.f32 	%f261, [%r6+60];
	ld.shared.f32 	%f262, [%r72+960];
	fma.rn.f32 	%f263, %f261, %f262, %f260;
	bar.sync 	0;
	ld.global.f32 	%f264, [%rd18+64];
	st.shared.f32 	[%r67], %f264;
	add.s32 	%r74, %r68, 16;
	mad.lo.s32 	%r75, %r74, %r32, %r2;
	mul.wide.s32 	%rd22, %r75, 4;
	add.s64 	%rd23, %rd19, %rd22;
	ld.global.f32 	%f265, [%rd23];
	st.shared.f32 	[%r73], %f265;
	bar.sync 	0;
	ld.shared.f32 	%f266, [%r6];
	ld.shared.f32 	%f267, [%r72];
	fma.rn.f32 	%f268, %f266, %f267, %f263;
	ld.shared.f32 	%f269, [%r6+4];
	ld.shared.f32 	%f270, [%r72+64];
	fma.rn.f32 	%f271, %f269, %f270, %f268;
	ld.shared.f32 	%f272, [%r6+8];
	ld.shared.f32 	%f273, [%r72+128];
	fma.rn.f32 	%f274, %f272, %f273, %f271;
	ld.shared.f32 	%f275, [%r6+12];
	ld.shared.f32 	%f276, [%r72+192];
	fma.rn.f32 	%f277, %f275, %f276, %f274;
	ld.shared.f32 	%f278, [%r6+16];
	ld.shared.f32 	%f279, [%r72+256];
	fma.rn.f32 	%f280, %f278, %f279, %f277;
	ld.shared.f32 	%f281, [%r6+20];
	ld.shared.f32 	%f282, [%r72+320];
	fma.rn.f32 	%f283, %f281, %f282, %f280;
	ld.shared.f32 	%f284, [%r6+24];
	ld.shared.f32 	%f285, [%r72+384];
	fma.rn.f32 	%f286, %f284, %f285, %f283;
	ld.shared.f32 	%f287, [%r6+28];
	ld.shared.f32 	%f288, [%r72+448];
	fma.rn.f32 	%f289, %f287, %f288, %f286;
	ld.shared.f32 	%f290, [%r6+32];
	ld.shared.f32 	%f291, [%r72+512];
	fma.rn.f32 	%f292, %f290, %f291, %f289;
	ld.shared.f32 	%f293, [%r6+36];
	ld.shared.f32 	%f294, [%r72+576];
	fma.rn.f32 	%f295, %f293, %f294, %f292;
	ld.shared.f32 	%f296, [%r6+40];
	ld.shared.f32 	%f297, [%r72+640];
	fma.rn.f32 	%f298, %f296, %f297, %f295;
	ld.shared.f32 	%f299, [%r6+44];
	ld.shared.f32 	%f300, [%r72+704];
	fma.rn.f32 	%f301, %f299, %f300, %f298;
	ld.shared.f32 	%f302, [%r6+48];
	ld.shared.f32 	%f303, [%r72+768];
	fma.rn.f32 	%f304, %f302, %f303, %f301;
	ld.shared.f32 	%f305, [%r6+52];
	ld.shared.f32 	%f306, [%r72+832];
	fma.rn.f32 	%f307, %f305, %f306, %f304;
	ld.shared.f32 	%f308, [%r6+56];
	ld.shared.f32 	%f309, [%r72+896];
	fma.rn.f32 	%f310, %f308, %f309, %f307;
	ld.shared.f32 	%f311, [%r6+60];
	ld.shared.f32 	%f312, [%r72+960];
	fma.rn.f32 	%f367, %f311, %f312, %f310;
	bar.sync 	0;
	add.s32 	%r107, %r107, 32;
$L__BB0_7:
	and.b32  	%r76, %r7, 16;
	setp.ne.s32 	%p6, %r76, 0;
	@%p6 bra 	$L__BB0_9;
	ld.param.u64 	%rd39, [_Z9matrixMulPfS_S_i_param_2];
	ld.param.u64 	%rd36, [_Z9matrixMulPfS_S_i_param_1];
	mad.lo.s32 	%r81, %r32, %r4, %r1;
	add.s32 	%r82, %r81, %r107;
	cvta.to.global.u64 	%rd24, %rd36;
	mul.wide.s32 	%rd25, %r82, 4;
	add.s64 	%rd26, %rd24, %rd25;
	ld.global.f32 	%f313, [%rd26];
	shl.b32 	%r83, %r1, 2;
	add.s32 	%r84, %r6, %r83;
	st.shared.f32 	[%r84], %f313;
	add.s32 	%r85, %r107, %r3;
	mad.lo.s32 	%r86, %r85, %r32, %r2;
	cvta.to.global.u64 	%rd27, %rd39;
	mul.wide.s32 	%rd28, %r86, 4;
	add.s64 	%rd29, %rd27, %rd28;
	ld.global.f32 	%f314, [%rd29];
	mov.u32 	%r88, _ZZ9matrixMulPfS_S_iE2Bs;
	add.s32 	%r89, %r88, %r83;
	add.s32 	%r90, %r89, %r38;
	st.shared.f32 	[%r90], %f314;
	bar.sync 	0;
	ld.shared.f32 	%f315, [%r6];
	ld.shared.f32 	%f316, [%r89];
	fma.rn.f32 	%f317, %f315, %f316, %f367;
	ld.shared.f32 	%f318, [%r6+4];
	ld.shared.f32 	%f319, [%r89+64];
	fma.rn.f32 	%f320, %f318, %f319, %f317;
	ld.shared.f32 	%f321, [%r6+8];
	ld.shared.f32 	%f322, [%r89+128];
	fma.rn.f32 	%f323, %f321, %f322, %f320;
	ld.shared.f32 	%f324, [%r6+12];
	ld.shared.f32 	%f325, [%r89+192];
	fma.rn.f32 	%f326, %f324, %f325, %f323;
	ld.shared.f32 	%f327, [%r6+16];
	ld.shared.f32 	%f328, [%r89+256];
	fma.rn.f32 	%f329, %f327, %f328, %f326;
	ld.shared.f32 	%f330, [%r6+20];
	ld.shared.f32 	%f331, [%r89+320];
	fma.rn.f32 	%f332, %f330, %f331, %f329;
	ld.shared.f32 	%f333, [%r6+24];
	ld.shared.f32 	%f334, [%r89+384];
	fma.rn.f32 	%f335, %f333, %f334, %f332;
	ld.shared.f32 	%f336, [%r6+28];
	ld.shared.f32 	%f337, [%r89+448];
	fma.rn.f32 	%f338, %f336, %f337, %f335;
	ld.shared.f32 	%f339, [%r6+32];
	ld.shared.f32 	%f340, [%r89+512];
	fma.rn.f32 	%f341, %f339, %f340, %f338;
	ld.shared.f32 	%f342, [%r6+36];
	ld.shared.f32 	%f343, [%r89+576];
	fma.rn.f32 	%f344, %f342, %f343, %f341;
	ld.shared.f32 	%f345, [%r6+40];
	ld.shared.f32 	%f346, [%r89+640];
	fma.rn.f32 	%f347, %f345, %f346, %f344;
	ld.shared.f32 	%f348, [%r6+44];
	ld.shared.f32 	%f349, [%r89+704];
	fma.rn.f32 	%f350, %f348, %f349, %f347;
	ld.shared.f32 	%f351, [%r6+48];
	ld.shared.f32 	%f352, [%r89+768];
	fma.rn.f32 	%f353, %f351, %f352, %f350;
	ld.shared.f32 	%f354, [%r6+52];
	ld.shared.f32 	%f355, [%r89+832];
	fma.rn.f32 	%f356, %f354, %f355, %f353;
	ld.shared.f32 	%f357, [%r6+56];
	ld.shared.f32 	%f358, [%r89+896];
	fma.rn.f32 	%f359, %f357, %f358, %f356;
	ld.shared.f32 	%f360, [%r6+60];
	ld.shared.f32 	%f361, [%r89+960];
	fma.rn.f32 	%f367, %f360, %f361, %f359;
	bar.sync 	0;
$L__BB0_9:
	ld.param.u64 	%rd33, [_Z9matrixMulPfS_S_i_param_0];
	cvta.to.global.u64 	%rd30, %rd33;
	mad.lo.s32 	%r99, %r32, %r4, %r2;
	mul.wide.s32 	%rd31, %r99, 4;
	add.s64 	%rd32, %rd30, %rd31;
	st.global.f32 	[%rd32], %f367;
	ret;

}


// ===== COMPILED SASS (sm_100) =====

	.target	sm_100

	.elftype	@"ET_EXEC"


//--------------------- .note.nv.tkinfo           --------------------------
	.section	.note.nv.tkinfo,"",@"SHT_NOTE"
	.sectionflags	@"SHF_NOTE_NV_TKINFO"
	.tkinfo
        /*0018*/ 	.word	0x00000002
        /*0030*/ 	.string	""
        /*0030*/ 	.string	"ptxas"
        /*0030*/ 	.string	"Cuda compilation tools, release 13.0, V13.0.88"
        /*0030*/ 	.string	"Build cuda_13.0.r13.0/compiler.36424714_0"
        /*0030*/ 	.string	"-arch sm_100 -m 64 "



//--------------------- .note.nv.cuinfo           --------------------------
	.section	.note.nv.cuinfo,"",@"SHT_NOTE"
	.sectionflags	@"SHF_NOTE_NV_CUINFO"
        /*0018*/ 	.short	0x0002
        /*001a*/ 	.short	0x0064
        /*001c*/ 	.short	0x0082
	.zero		2


//--------------------- .nv.info                  --------------------------
	.section	.nv.info,"",@"SHT_CUDA_INFO"
	.align	4


	//----- nvinfo : EIATTR_REGCOUNT
	.align		4
        /*0000*/ 	.byte	0x04, 0x2f
        /*0002*/ 	.short	(.L_1 - .L_0)
	.align		4
.L_0:
        /*0004*/ 	.word	index@(_Z9matrixMulPfS_S_i)
        /*0008*/ 	.word	0x00000028


	//----- nvinfo : EIATTR_FRAME_SIZE
	.align		4
.L_1:
        /*000c*/ 	.byte	0x04, 0x11
        /*000e*/ 	.short	(.L_3 - .L_2)
	.align		4
.L_2:
        /*0010*/ 	.word	index@(_Z9matrixMulPfS_S_i)
        /*0014*/ 	.word	0x00000000


	//----- nvinfo : EIATTR_MIN_STACK_SIZE
	.align		4
.L_3:
        /*0018*/ 	.byte	0x04, 0x12
        /*001a*/ 	.short	(.L_5 - .L_4)
	.align		4
.L_4:
        /*001c*/ 	.word	index@(_Z9matrixMulPfS_S_i)
        /*0020*/ 	.word	0x00000000
.L_5:


//--------------------- .nv.compat                --------------------------
	.section	.nv.compat,"",@"SHT_CUDA_COMPAT_INFO"
	.align	4
        /*0000*/ 	.byte	0x02, 0x09, 0x00, 0x00, 0x02, 0x02, 0x01, 0x00, 0x02, 0x05, 0x05, 0x00, 0x03, 0x07, 0x01, 0x01
        /*0010*/ 	.byte	0x02, 0x03, 0x00, 0x00, 0x02, 0x06, 0x01, 0x00, 0x04, 0x0b, 0x08, 0x00, 0x09, 0x00, 0x00, 0x00
        /*0020*/ 	.byte	0x00, 0x00, 0x00, 0x00


//--------------------- .nv.info._Z9matrixMulPfS_S_i --------------------------
	.section	.nv.info._Z9matrixMulPfS_S_i,"",@"SHT_CUDA_INFO"
	.sectionflags	@""
	.align	4


	//----- nvinfo : EIATTR_CUDA_API_VERSION
	.align		4
        /*0000*/ 	.byte	0x04, 0x37
        /*0002*/ 	.short	(.L_7 - .L_6)
.L_6:
        /*0004*/ 	.word	0x00000082


	//----- nvinfo : EIATTR_KPARAM_INFO
	.align		4
.L_7:
        /*0008*/ 	.byte	0x04, 0x17
        /*000a*/ 	.short	(.L_9 - .L_8)
.L_8:
        /*000c*/ 	.word	0x00000000
        /*0010*/ 	.short	0x0003
        /*0012*/ 	.short	0x0018
        /*0014*/ 	.byte	0x00, 0xf0, 0x11, 0x00


	//----- nvinfo : EIATTR_KPARAM_INFO
	.align		4
.L_9:
        /*0018*/ 	.byte	0x04, 0x17
        /*001a*/ 	.short	(.L_11 - .L_10)
.L_10:
        /*001c*/ 	.word	0x00000000
        /*0020*/ 	.short	0x0002
        /*0022*/ 	.short	0x0010
        /*0024*/ 	.byte	0x00, 0xf5, 0x21, 0x00


	//----- nvinfo : EIATTR_KPARAM_INFO
	.align		4
.L_11:
        /*0028*/ 	.byte	0x04, 0x17
        /*002a*/ 	.short	(.L_13 - .L_12)
.L_12:
        /*002c*/ 	.word	0x00000000
        /*0030*/ 	.short	0x0001
        /*0032*/ 	.short	0x0008
        /*0034*/ 	.byte	0x00, 0xf5, 0x21, 0x00


	//----- nvinfo : EIATTR_KPARAM_INFO
	.align		4
.L_13:
        /*0038*/ 	.byte	0x04, 0x17
        /*003a*/ 	.short	(.L_15 - .L_14)
.L_14:
        /*003c*/ 	.word	0x00000000
        /*0040*/ 	.short	0x0000
        /*0042*/ 	.short	0x0000
        /*0044*/ 	.byte	0x00, 0xf5, 0x21, 0x00


	//----- nvinfo : EIATTR_SPARSE_MMA_MASK
	.align		4
.L_15:
        /*0048*/ 	.byte	0x03, 0x50
        /*004a*/ 	.short	0x0000


	//----- nvinfo : EIATTR_MAXREG_COUNT
	.align		4
        /*004c*/ 	.byte	0x03, 0x1b
        /*004e*/ 	.short	0x00ff


	//----- nvinfo : EIATTR_NUM_BARRIERS
	.align		4
        /*0050*/ 	.byte	0x02, 0x4c
        /*0052*/ 	.byte	0x01
	.zero		1


	//----- nvinfo : EIATTR_MERCURY_ISA_VERSION
	.align		4
        /*0054*/ 	.byte	0x03, 0x5f
        /*0056*/ 	.short	0x0101


	//----- nvinfo : EIATTR_VRC_CTA_INIT_COUNT
	.align		4
        /*0058*/ 	.byte	0x02, 0x4a
	.zero		1
	.zero		1


	//----- nvinfo : EIATTR_EXIT_INSTR_OFFSETS
	.align		4
        /*005c*/ 	.byte	0x04, 0x1c
        /*005e*/ 	.short	(.L_17 - .L_16)


	//   ....[0]....
.L_16:
        /*0060*/ 	.word	0x00001860


	//----- nvinfo : EIATTR_CBANK_PARAM_SIZE
	.align		4
.L_17:
        /*0064*/ 	.byte	0x03, 0x19
        /*0066*/ 	.short	0x001c


	//----- nvinfo : EIATTR_PARAM_CBANK
	.align		4
        /*0068*/ 	.byte	0x04, 0x0a
        /*006a*/ 	.short	(.L_19 - .L_18)
	.align		4
.L_18:
        /*006c*/ 	.word	index@(.nv.constant0._Z9matrixMulPfS_S_i)
        /*0070*/ 	.short	0x0380
        /*0072*/ 	.short	0x001c


	//----- nvinfo : EIATTR_SW_WAR
	.align		4
.L_19:
        /*0074*/ 	.byte	0x04, 0x36
        /*0076*/ 	.short	(.L_21 - .L_20)
.L_20:
        /*0078*/ 	.word	0x00000008
.L_21:


//--------------------- .nv.callgraph             --------------------------
	.section	.nv.callgraph,"",@"SHT_CUDA_CALLGRAPH"
	.align	4
	.sectionentsize	8
	.align		4
        /*0000*/ 	.word	0x00000000
	.align		4
        /*0004*/ 	.word	0xffffffff
	.align		4
        /*0008*/ 	.word	0x00000000
	.align		4
        /*000c*/ 	.word	0xfffffffe
	.align		4
        /*0010*/ 	.word	0x00000000
	.align		4
        /*0014*/ 	.word	0xfffffffd
	.align		4
        /*0018*/ 	.word	0x00000000
	.align		4
        /*001c*/ 	.word	0xfffffffc


//--------------------- .text._Z9matrixMulPfS_S_i --------------------------
	.section	.text._Z9matrixMulPfS_S_i,"ax",@progbits
	.align	128
        .global         _Z9matrixMulPfS_S_i
        .type           _Z9matrixMulPfS_S_i,@function
        .size           _Z9matrixMulPfS_S_i,(.L_x_5 - _Z9matrixMulPfS_S_i)
        .other          _Z9matrixMulPfS_S_i,@"STO_CUDA_ENTRY STV_DEFAULT"
_Z9matrixMulPfS_S_i:
.text._Z9matrixMulPfS_S_i:
[----:B------:R-:W-:Y:S08]  /*0000*/  LDC R1, c[0x0][0x37c] ;  /* 0x0000df00ff017b82 */ /* 0x000ff00000000800 */
[----:B------:R-:W0:Y:S01]  /*0010*/  LDC R3, c[0x0][0x398] ;  /* 0x0000e600ff037b82 */ /* 0x000e220000000800 */
[----:B------:R-:W1:Y:S01]  /*0020*/  S2R R0, SR_TID.X ;  /* 0x0000000000007919 */ /* 0x000e620000002100 */
[----:B------:R-:W2:Y:S01]  /*0030*/  LDCU.64 UR8, c[0x0][0x358] ;  /* 0x00006b00ff0877ac */ /* 0x000ea20008000a00 */
[----:B------:R-:W-:Y:S01]  /*0040*/  HFMA2 R27, -RZ, RZ, 0, 0 ;  /* 0x00000000ff1b7431 */ /* 0x000fe200000001ff */
[----:B------:R-:W3:Y:S04]  /*0050*/  S2R R2, SR_TID.Y ;  /* 0x0000000000027919 */ /* 0x000ee80000002200 */
[----:B------:R-:W1:Y:S08]  /*0060*/  S2UR UR4, SR_CTAID.X ;  /* 0x00000000000479c3 */ /* 0x000e700000002500 */
[----:B------:R-:W1:Y:S08]  /*0070*/  LDC R5, c[0x0][0x360] ;  /* 0x0000d800ff057b82 */ /* 0x000e700000000800 */
[----:B------:R-:W3:Y:S01]  /*0080*/  S2UR UR5, SR_CTAID.Y ;  /* 0x00000000000579c3 */ /* 0x000ee20000002600 */
[----:B0-----:R-:W-:-:S07]  /*0090*/  ISETP.GE.AND P0, PT, R3, 0x1, PT ;  /* 0x000000010300780c */ /* 0x001fce0003f06270 */
[----:B------:R-:W3:Y:S01]  /*00a0*/  LDC R7, c[0x0][0x364] ;  /* 0x0000d900ff077b82 */ /* 0x000ee20000000800 */
[----:B-1----:R-:W-:Y:S02]  /*00b0*/  IMAD R4, R5, UR4, R0 ;  /* 0x0000000405047c24 */ /* 0x002fe4000f8e0200 */
[----:B---3--:R-:W-:-:S03]  /*00c0*/  IMAD R5, R7, UR5, R2 ;  /* 0x0000000507057c24 */ /* 0x008fc6000f8e0202 */
[----:B--2---:R-:W-:Y:S05]  /*00d0*/  @!P0 BRA `(.L_x_0) ;  /* 0x0000001400d08947 */ /* 0x004fea0003800000 */
[----:B------:R-:W0:Y:S01]  /*00e0*/  S2UR UR6, SR_CgaCtaId ;  /* 0x00000000000679c3 */ /* 0x000e220000008800 */
[C---:B------:R-:W-:Y:S01]  /*00f0*/  ISETP.GE.U32.AND P1, PT, R3.reuse, 0x31, PT ;  /* 0x000000310300780c */ /* 0x040fe20003f26070 */
[----:B------:R-:W-:Y:S01]  /*0100*/  UMOV UR5, 0x400 ;  /* 0x0000040000057882 */ /* 0x000fe20000000000 */
[----:B------:R-:W-:Y:S01]  /*0110*/  IADD3 R23, PT, PT, R3, -0x1, RZ ;  /* 0xffffffff03177810 */ /* 0x000fe20007ffe0ff */
[----:B------:R-:W-:Y:S01]  /*0120*/  UMOV UR4, URZ ;  /* 0x000000ff00047c82 */ /* 0x000fe20008000000 */
[----:B------:R-:W-:Y:S01]  /*0130*/  IMAD R21, R5, R3, R0 ;  /* 0x0000000305157224 */ /* 0x000fe200078e0200 */
[----:B------:R-:W-:Y:S02]  /*0140*/  MOV R27, RZ ;  /* 0x000000ff001b7202 */ /* 0x000fe40000000f00 */
[----:B------:R-:W-:-:S04]  /*0150*/  LEA.HI R8, R23, 0x1, RZ, 0x1c ;  /* 0x0000000117087811 */ /* 0x000fc800078fe0ff */
[----:B------:R-:W-:Y:S01]  /*0160*/  LOP3.LUT P0, R6, R8, 0x3, RZ, 0xc0, !PT ;  /* 0x0000000308067812 */ /* 0x000fe2000780c0ff */
[----:B0-----:R-:W-:-:S06]  /*0170*/  ULEA UR7, UR6, UR5, 0x18 ;  /* 0x0000000506077291 */ /* 0x001fcc000f8ec0ff */
[----:B------:R-:W-:Y:S01]  /*0180*/  LEA R7, R2, UR7, 0x6 ;  /* 0x0000000702077c11 */ /* 0x000fe2000f8e30ff */
[----:B------:R-:W-:Y:S06]  /*0190*/  @!P1 BRA `(.L_x_1) ;  /* 0x0000000c00209947 */ /* 0x000fec0003800000 */
[----:B------:R-:W-:Y:S01]  /*01a0*/  UIADD3 UR4, UPT, UPT, UR5, 0x400, URZ ;  /* 0x0000040005047890 */ /* 0x000fe2000fffe0ff */
[C---:B------:R-:W-:Y:S01]  /*01b0*/  IADD3 R26, PT, PT, R2.reuse, 0x10, RZ ;  /* 0x00000010021a7810 */ /* 0x040fe20007ffe0ff */
[CCC-:B------:R-:W-:Y:S01]  /*01c0*/  IMAD R20, R2.reuse, R3.reuse, R4.reuse ;  /* 0x0000000302147224 */ /* 0x1c0fe200078e0204 */
[C---:B------:R-:W-:Y:S01]  /*01d0*/  IADD3 R24, PT, PT, R2.reuse, 0x20, RZ ;  /* 0x0000002002187810 */ /* 0x040fe20007ffe0ff */
[----:B------:R-:W-:Y:S01]  /*01e0*/  ULEA UR4, UR6, UR4, 0x18 ;  /* 0x0000000406047291 */ /* 0x000fe2000f8ec0ff */
[----:B------:R-:W-:Y:S01]  /*01f0*/  IADD3 R22, PT, PT, R2, 0x30, RZ ;  /* 0x0000003002167810 */ /* 0x000fe20007ffe0ff */
[-CC-:B------:R-:W-:Y:S01]  /*0200*/  IMAD R26, R26, R3.reuse, R4.reuse ;  /* 0x000000031a1a7224 */ /* 0x180fe200078e0204 */
[----:B------:R-:W-:Y:S01]  /*0210*/  LOP3.LUT R8, R8, 0x1ffffffc, RZ, 0xc0, !PT ;  /* 0x1ffffffc08087812 */ /* 0x000fe200078ec0ff */
[-CC-:B------:R-:W-:Y:S01]  /*0220*/  IMAD R24, R24, R3.reuse, R4.reuse ;  /* 0x0000000318187224 */ /* 0x180fe200078e0204 */
[----:B------:R-:W-:Y:S01]  /*0230*/  MOV R27, RZ ;  /* 0x000000ff001b7202 */ /* 0x000fe20000000f00 */
[----:B------:R-:W-:Y:S01]  /*0240*/  IMAD R22, R22, R3, R4 ;  /* 0x0000000316167224 */ /* 0x000fe200078e0204 */
[C---:B------:R-:W-:Y:S01]  /*0250*/  LEA R17, R0.reuse, UR4, 0x2 ;  /* 0x0000000400117c11 */ /* 0x040fe2000f8e10ff */
[----:B------:R-:W-:Y:S01]  /*0260*/  UMOV UR4, URZ ;  /* 0x000000ff00047c82 */ /* 0x000fe20008000000 */
[----:B------:R-:W-:-:S02]  /*0270*/  LEA R18, R0, R7, 0x2 ;  /* 0x0000000700127211 */ /* 0x000fc400078e10ff */
[----:B------:R-:W-:Y:S02]  /*0280*/  IADD3 R19, PT, PT, -R8, RZ, RZ ;  /* 0x000000ff08137210 */ /* 0x000fe40007ffe1ff */
[----:B------:R-:W-:-:S07]  /*0290*/  LEA R16, R2, R17, 0x6 ;  /* 0x0000001102107211 */ /* 0x000fce00078e30ff */
.L_x_2:
[----:B------:R-:W0:Y:S08]  /*02a0*/  LDC.64 R28, c[0x0][0x388] ;  /* 0x0000e200ff1c7b82 */ /* 0x000e300000000a00 */
[----:B------:R-:W1:Y:S01]  /*02b0*/  LDC.64 R30, c[0x0][0x390] ;  /* 0x0000e400ff1e7b82 */ /* 0x000e620000000a00 */
[----:B0-----:R-:W-:-:S05]  /*02c0*/  IMAD.WIDE R28, R21, 0x4, R28 ;  /* 0x00000004151c7825 */ /* 0x001fca00078e021c */
[----:B------:R-:W2:Y:S01]  /*02d0*/  LDG.E R33, desc[UR8][R28.64] ;  /* 0x000000081c217981 */ /* 0x000ea2000c1e1900 */
[----:B-1----:R-:W-:-:S05]  /*02e0*/  IMAD.WIDE R8, R20, 0x4, R30 ;  /* 0x0000000414087825 */ /* 0x002fca00078e021e */
[----:B------:R-:W3:Y:S04]  /*02f0*/  LDG.E R35, desc[UR8][R8.64] ;  /* 0x0000000808237981 */ /* 0x000ee8000c1e1900 */
[----:B--2---:R-:W-:Y:S04]  /*0300*/  STS [R18], R33 ;  /* 0x0000002112007388 */ /* 0x004fe80000000800 */
[----:B---3--:R-:W-:Y:S01]  /*0310*/  STS [R16], R35 ;  /* 0x0000002310007388 */ /* 0x008fe20000000800 */
[----:B------:R-:W-:Y:S06]  /*0320*/  BAR.SYNC.DEFER_BLOCKING 0x0 ;  /* 0x0000000000007b1d */ /* 0x000fec0000010000 */
[----:B------:R-:W-:Y:S04]  /*0330*/  LDS R10, [R17] ;  /* 0x00000000110a7984 */ /* 0x000fe80000000800 */
[----:B------:R-:W0:Y:S04]  /*0340*/  LDS.128 R12, [R7] ;  /* 0x00000000070c7984 */ /* 0x000e280000000c00 */
[----:B------:R-:W1:Y:S04]  /*0350*/  LDS R37, [R17+0x40] ;  /* 0x0000400011257984 */ /* 0x000e680000000800 */
[----:B------:R-:W2:Y:S04]  /*0360*/  LDS R25, [R17+0x80] ;  /* 0x0000800011197984 */ /* 0x000ea80000000800 */
[----:B------:R-:W3:Y:S04]  /*0370*/  LDS R32, [R17+0xc0] ;  /* 0x0000c00011207984 */ /* 0x000ee80000000800 */
[----:B------:R-:W-:Y:S04]  /*0380*/  LDS R33, [R17+0x240] ;  /* 0x0002400011217984 */ /* 0x000fe80000000800 */
[----:B------:R-:W-:Y:S01]  /*0390*/  LDS R36, [R17+0x340] ;  /* 0x0003400011247984 */ /* 0x000fe20000000800 */
[----:B0-----:R-:W-:-:S03]  /*03a0*/  FFMA R34, R12, R10, R27 ;  /* 0x0000000a0c227223 */ /* 0x001fc6000000001b */
[----:B------:R-:W-:Y:S04]  /*03b0*/  LDS R27, [R17+0x100] ;  /* 0x00010000111b7984 */ /* 0x000fe80000000800 */
[----:B------:R-:W0:Y:S04]  /*03c0*/  LDS.128 R8, [R7+0x10] ;  /* 0x0000100007087984 */ /* 0x000e280000000c00 */
[----:B------:R-:W4:Y:S01]  /*03d0*/  LDS R12, [R17+0x140] ;  /* 0x00014000110c7984 */ /* 0x000f220000000800 */
[----:B-1----:R-:W-:-:S04]  /*03e0*/  FFMA R34, R37, R13, R34 ;  /* 0x0000000d25227223 */ /* 0x002fc80000000022 */
[----:B--2---:R-:W-:-:S04]  /*03f0*/  FFMA R25, R25, R14, R34 ;  /* 0x0000000e19197223 */ /* 0x004fc80000000022 */
[----:B---3--:R-:W-:Y:S02]  /*0400*/  FFMA R15, R32, R15, R25 ;  /* 0x0000000f200f7223 */ /* 0x008fe40000000019 */
[----:B------:R-:W1:Y:S04]  /*0410*/  LDS R25, [R17+0x180] ;  /* 0x0001800011197984 */ /* 0x000e680000000800 */
[----:B------:R-:W2:Y:S01]  /*0420*/  LDS R32, [R17+0x1c0] ;  /* 0x0001c00011207984 */ /* 0x000ea20000000800 */
[----:B0-----:R-:W-:-:S03]  /*0430*/  FFMA R15, R8, R27, R15 ;  /* 0x0000001b080f7223 */ /* 0x001fc6000000000f */
[----:B------:R-:W-:Y:S01]  /*0440*/  LDS R27, [R17+0x200] ;  /* 0x00020000111b7984 */ /* 0x000fe20000000800 */
[----:B----4-:R-:W-:-:S03]  /*0450*/  FFMA R34, R12, R9, R15 ;  /* 0x000000090c227223 */ /* 0x010fc6000000000f */
[----:B------:R-:W0:Y:S04]  /*0460*/  LDS.128 R12, [R7+0x20] ;  /* 0x00002000070c7984 */ /* 0x000e280000000c00 */
[----:B------:R-:W3:Y:S04]  /*0470*/  LDS R9, [R17+0x280] ;  /* 0x0002800011097984 */ /* 0x000ee80000000800 */
[----:B------:R-:W4:Y:S01]  /*0480*/  LDS R8, [R17+0x2c0] ;  /* 0x0002c00011087984 */ /* 0x000f220000000800 */
[----:B-1----:R-:W-:-:S03]  /*0490*/  FFMA R25, R25, R10, R34 ;  /* 0x0000000a19197223 */ /* 0x002fc60000000022 */
[----:B------:R-:W-:Y:S01]  /*04a0*/  LDS R34, [R17+0x3c0] ;  /* 0x0003c00011227984 */ /* 0x000fe20000000800 */
[----:B--2---:R-:W-:-:S03]  /*04b0*/  FFMA R11, R32, R11, R25 ;  /* 0x0000000b200b7223 */ /* 0x004fc60000000019 */
[----:B------:R-:W-:Y:S01]  /*04c0*/  LDS R25, [R17+0x380] ;  /* 0x0003800011197984 */ /* 0x000fe20000000800 */
[----:B0-----:R-:W-:-:S04]  /*04d0*/  FFMA R12, R12, R27, R11 ;  /* 0x0000001b0c0c7223 */ /* 0x001fc8000000000b */
[----:B------:R-:W-:-:S04]  /*04e0*/  FFMA R12, R33, R13, R12 ;  /* 0x0000000d210c7223 */ /* 0x000fc8000000000c */
[----:B---3--:R-:W-:Y:S02]  /*04f0*/  FFMA R11, R9, R14, R12 ;  /* 0x0000000e090b7223 */ /* 0x008fe4000000000c */
[----:B------:R-:W-:Y:S02]  /*0500*/  LDS R9, [R17+0x300] ;  /* 0x0003000011097984 */ /* 0x000fe40000000800 */
[----:B----4-:R-:W-:Y:S02]  /*0510*/  FFMA R11, R8, R15, R11 ;  /* 0x0000000f080b7223 */ /* 0x010fe4000000000b */
[----:B------:R-:W0:Y:S01]  /*0520*/  LDS.128 R12, [R7+0x30] ;  /* 0x00003000070c7984 */ /* 0x000e220000000c00 */
[----:B------:R-:W-:Y:S01]  /*0530*/  BAR.SYNC.DEFER_BLOCKING 0x0 ;  /* 0x0000000000007b1d */ /* 0x000fe20000010000 */
[----:B------:R-:W-:-:S05]  /*0540*/  IMAD.WIDE R32, R26, 0x4, R30 ;  /* 0x000000041a207825 */ /* 0x000fca00078e021e */
[----:B------:R-:W2:Y:S04]  /*0550*/  LDG.E R37, desc[UR8][R28.64+0x40] ;  /* 0x000040081c257981 */ /* 0x000ea8000c1e1900 */
[----:B------:R-:W3:Y:S01]  /*0560*/  LDG.E R33, desc[UR8][R32.64] ;  /* 0x0000000820217981 */ /* 0x000ee2000c1e1900 */
[----:B0-----:R-:W-:-:S04]  /*0570*/  FFMA R35, R12, R9, R11 ;  /* 0x000000090c237223 */ /* 0x001fc8000000000b */
[----:B------:R-:W-:-:S04]  /*0580*/  FFMA R12, R36, R13, R35 ;  /* 0x0000000d240c7223 */ /* 0x000fc80000000023 */
[----:B------:R-:W-:-:S04]  /*0590*/  FFMA R13, R25, R14, R12 ;  /* 0x0000000e190d7223 */ /* 0x000fc8000000000c */
[----:B------:R-:W-:Y:S01]  /*05a0*/  FFMA R13, R34, R15, R13 ;  /* 0x0000000f220d7223 */ /* 0x000fe2000000000d */
[----:B--2---:R-:W-:Y:S04]  /*05b0*/  STS [R18], R37 ;  /* 0x0000002512007388 */ /* 0x004fe80000000800 */
[----:B---3--:R-:W-:Y:S01]  /*05c0*/  STS [R16], R33 ;  /* 0x0000002110007388 */ /* 0x008fe20000000800 */
[----:B------:R-:W-:Y:S06]  /*05d0*/  BAR.SYNC.DEFER_BLOCKING 0x0 ;  /* 0x0000000000007b1d */ /* 0x000fec0000010000 */
[----:B------:R-:W-:Y:S04]  /*05e0*/  LDS R27, [R17] ;  /* 0x00000000111b7984 */ /* 0x000fe80000000800 */
[----:B------:R-:W0:Y:S04]  /*05f0*/  LDS.128 R8, [R7] ;  /* 0x0000000007087984 */ /* 0x000e280000000c00 */
[----:B------:R-:W1:Y:S04]  /*0600*/  LDS R36, [R17+0x40] ;  /* 0x0000400011247984 */ /* 0x000e680000000800 */
[----:B------:R-:W2:Y:S04]  /*0610*/  LDS R25, [R17+0x80] ;  /* 0x0000800011197984 */ /* 0x000ea80000000800 */
[----:B------:R-:W3:Y:S01]  /*0620*/  LDS R32, [R17+0xc0] ;  /* 0x0000c00011207984 */ /* 0x000ee20000000800 */
[----:B0-----:R-:W-:-:S03]  /*0630*/  FFMA R33, R8, R27, R13 ;  /* 0x0000001b08217223 */ /* 0x001fc6000000000d */
[----:B------:R-:W-:Y:S04]  /*0640*/  LDS R27, [R17+0x100] ;  /* 0x00010000111b7984 */ /* 0x000fe80000000800 */
[----:B------:R-:W0:Y:S04]  /*0650*/  LDS.128 R12, [R7+0x10] ;  /* 0x00001000070c7984 */ /* 0x000e280000000c00 */
[----:B------:R-:W4:Y:S01]  /*0660*/  LDS R8, [R17+0x140] ;  /* 0x0001400011087984 */ /* 0x000f220000000800 */
[----:B-1----:R-:W-:-:S03]  /*0670*/  FFMA R36, R36, R9, R33 ;  /* 0x0000000924247223 */ /* 0x002fc60000000021 */
[----:B------:R-:W-:Y:S01]  /*0680*/  LDS R33, [R17+0x240] ;  /* 0x0002400011217984 */ /* 0x000fe20000000800 */
[----:B--2---:R-:W-:-:S03]  /*0690*/  FFMA R25, R25, R10, R36 ;  /* 0x0000000a19197223 */ /* 0x004fc60000000024 */
[----:B------:R-:W-:Y:S01]  /*06a0*/  LDS R36, [R17+0x340] ;  /* 0x0003400011247984 */ /* 0x000fe20000000800 */
[----:B---3--:R-:W-:-:S03]  /*06b0*/  FFMA R11, R32, R11, R25 ;  /* 0x0000000b200b7223 */ /* 0x008fc60000000019 */
        /* <DEDUP_REMOVED lines=26> */
[----:B------:R-:W-:Y:S01]  /*0860*/  IMAD.WIDE R30, R22, 0x4, R30 ;  /* 0x00000004161e7825 */ /* 0x000fe200078e021e */
        /* <DEDUP_REMOVED lines=8> */
[----:B------:R-:W-:Y:S01]  /*08f0*/  LDS R32, [R17+0x140] ;  /* 0x0001400011207984 */ /* 0x000fe20000000800 */
[----:B0-----:R-:W-:-:S03]  /*0900*/  FFMA R33, R12, R27, R9 ;  /* 0x0000001b0c217223 */ /* 0x001fc60000000009 */
[----:B------:R-:W-:Y:S04]  /*0910*/  LDS R27, [R17+0x100] ;  /* 0x00010000111b7984 */ /* 0x000fe80000000800 */
[----:B------:R-:W0:Y:S01]  /*0920*/  LDS.128 R8, [R7+0x10] ;  /* 0x0000100007087984 */ /* 0x000e220000000c00 */
[----:B-1----:R-:W-:-:S03]  /*0930*/  FFMA R36, R36, R13, R33 ;  /* 0x0000000d24247223 */ /* 0x002fc60000000021 */
[----:B------:R-:W-:Y:S01]  /*0940*/  LDS R33, [R17+0x200] ;  /* 0x0002000011217984 */ /* 0x000fe20000000800 */
[----:B--2---:R-:W-:-:S03]  /*0950*/  FFMA R13, R25, R14, R36 ;  /* 0x0000000e190d7223 */ /* 0x004fc60000000024 */
[----:B------:R-:W1:Y:S01]  /*0960*/  LDS R25, [R17+0x180] ;  /* 0x0001800011197984 */ /* 0x000e620000000800 */
[----:B---3--:R-:W-:-:S03]  /*0970*/  FFMA R13, R34, R15, R13 ;  /* 0x0000000f220d7223 */ /* 0x008fc6000000000d */
[----:B------:R-:W2:Y:S04]  /*0980*/  LDS R34, [R17+0x1c0] ;  /* 0x0001c00011227984 */ /* 0x000ea80000000800 */
[----:B------:R-:W-:Y:S01]  /*0990*/  LDS R36, [R17+0x340] ;  /* 0x0003400011247984 */ /* 0x000fe20000000800 */
[----:B0-----:R-:W-:-:S03]  /*09a0*/  FFMA R27, R8, R27, R13 ;  /* 0x0000001b081b7223 */ /* 0x001fc6000000000d */
[----:B------:R-:W0:Y:S04]  /*09b0*/  LDS.128 R12, [R7+0x20] ;  /* 0x00002000070c7984 */ /* 0x000e280000000c00 */
[----:B------:R-:W3:Y:S01]  /*09c0*/  LDS R8, [R17+0x240] ;  /* 0x0002400011087984 */ /* 0x000ee20000000800 */
[----:B------:R-:W-:-:S03]  /*09d0*/  FFMA R32, R32, R9, R27 ;  /* 0x0000000920207223 */ /* 0x000fc6000000001b */
[----:B------:R-:W-:Y:S01]  /*09e0*/  LDS R27, [R17+0x380] ;  /* 0x00038000111b7984 */ /* 0x000fe20000000800 */
[----:B-1----:R-:W-:-:S04]  /*09f0*/  FFMA R25, R25, R10, R32 ;  /* 0x0000000a19197223 */ /* 0x002fc80000000020 */
[----:B--2---:R-:W-:Y:S02]  /*0a00*/  FFMA R11, R34, R11, R25 ;  /* 0x0000000b220b7223 */ /* 0x004fe40000000019 */
[----:B------:R-:W1:Y:S04]  /*0a10*/  LDS R25, [R17+0x280] ;  /* 0x0002800011197984 */ /* 0x000e680000000800 */
[----:B------:R-:W-:Y:S01]  /*0a20*/  LDS R34, [R17+0x3c0] ;  /* 0x0003c00011227984 */ /* 0x000fe20000000800 */
[----:B0-----:R-:W-:-:S03]  /*0a30*/  FFMA R11, R12, R33, R11 ;  /* 0x000000210c0b7223 */ /* 0x001fc6000000000b */
[----:B------:R-:W-:Y:S01]  /*0a40*/  LDS R33, [R17+0x300] ;  /* 0x0003000011217984 */ /* 0x000fe20000000800 */
[----:B---3--:R-:W-:-:S03]  /*0a50*/  FFMA R12, R8, R13, R11 ;  /* 0x0000000d080c7223 */ /* 0x008fc6000000000b */
[----:B------:R-:W0:Y:S04]  /*0a60*/  LDS R13, [R17+0x2c0] ;  /* 0x0002c000110d7984 */ /* 0x000e280000000800 */
[----:B------:R-:W2:Y:S01]  /*0a70*/  LDS.128 R8, [R7+0x30] ;  /* 0x0000300007087984 */ /* 0x000ea20000000c00 */
[----:B------:R-:W-:Y:S06]  /*0a80*/  BAR.SYNC.DEFER_BLOCKING 0x0 ;  /* 0x0000000000007b1d */ /* 0x000fec0000010000 */
[----:B------:R-:W3:Y:S04]  /*0a90*/  LDG.E R29, desc[UR8][R28.64+0xc0] ;  /* 0x0000c0081c1d7981 */ /* 0x000ee8000c1e1900 */
[----:B------:R-:W4:Y:S01]  /*0aa0*/  LDG.E R37, desc[UR8][R30.64] ;  /* 0x000000081e257981 */ /* 0x000f22000c1e1900 */
[----:B-1----:R-:W-:-:S04]  /*0ab0*/  FFMA R12, R25, R14, R12 ;  /* 0x0000000e190c7223 */ /* 0x002fc8000000000c */
[----:B0-----:R-:W-:-:S04]  /*0ac0*/  FFMA R35, R13, R15, R12 ;  /* 0x0000000f0d237223 */ /* 0x001fc8000000000c */
[----:B--2---:R-:W-:-:S04]  /*0ad0*/  FFMA R33, R8, R33, R35 ;  /* 0x0000002108217223 */ /* 0x004fc80000000023 */
[----:B------:R-:W-:-:S04]  /*0ae0*/  FFMA R36, R36, R9, R33 ;  /* 0x0000000924247223 */ /* 0x000fc80000000021 */
[----:B------:R-:W-:-:S04]  /*0af0*/  FFMA R27, R27, R10, R36 ;  /* 0x0000000a1b1b7223 */ /* 0x000fc80000000024 */
[----:B------:R-:W-:Y:S01]  /*0b00*/  FFMA R33, R34, R11, R27 ;  /* 0x0000000b22217223 */ /* 0x000fe2000000001b */
[----:B------:R-:W-:-:S04]  /*0b10*/  IADD3 R19, PT, PT, R19, 0x4, RZ ;  /* 0x0000000413137810 */ /* 0x000fc80007ffe0ff */
[----:B------:R-:W-:Y:S01]  /*0b20*/  ISETP.NE.AND P1, PT, R19, RZ, PT ;  /* 0x000000ff1300720c */ /* 0x000fe20003f25270 */
[----:B------:R-:W-:Y:S01]  /*0b30*/  UIADD3 UR4, UPT, UPT, UR4, 0x40, URZ ;  /* 0x0000004004047890 */ /* 0x000fe2000fffe0ff */
[----:B------:R-:W-:Y:S02]  /*0b40*/  IADD3 R21, PT, PT, R21, 0x40, RZ ;  /* 0x0000004015157810 */ /* 0x000fe40007ffe0ff */
[C---:B------:R-:W-:Y:S02]  /*0b50*/  LEA R26, R3.reuse, R26, 0x6 ;  /* 0x0000001a031a7211 */ /* 0x040fe400078e30ff */
[C---:B------:R-:W-:Y:S02]  /*0b60*/  LEA R24, R3.reuse, R24, 0x6 ;  /* 0x0000001803187211 */ /* 0x040fe400078e30ff */
[C---:B------:R-:W-:Y:S02]  /*0b70*/  LEA R22, R3.reuse, R22, 0x6 ;  /* 0x0000001603167211 */ /* 0x040fe400078e30ff */
[----:B------:R-:W-:Y:S01]  /*0b80*/  LEA R20, R3, R20, 0x6 ;  /* 0x0000001403147211 */ /* 0x000fe200078e30ff */
[----:B---3--:R-:W-:Y:S04]  /*0b90*/  STS [R18], R29 ;  /* 0x0000001d12007388 */ /* 0x008fe80000000800 */
[----:B----4-:R-:W-:Y:S01]  /*0ba0*/  STS [R16], R37 ;  /* 0x0000002510007388 */ /* 0x010fe20000000800 */
[----:B------:R-:W-:Y:S06]  /*0bb0*/  BAR.SYNC.DEFER_BLOCKING 0x0 ;  /* 0x0000000000007b1d */ /* 0x000fec0000010000 */
[----:B------:R-:W-:Y:S04]  /*0bc0*/  LDS R25, [R17] ;  /* 0x0000000011197984 */ /* 0x000fe80000000800 */
[----:B------:R-:W0:Y:S04]  /*0bd0*/  LDS.128 R12, [R7] ;  /* 0x00000000070c7984 */ /* 0x000e280000000c00 */
[----:B------:R-:W1:Y:S04]  /*0be0*/  LDS R32, [R17+0x40] ;  /* 0x0000400011207984 */ /* 0x000e680000000800 */
[----:B------:R-:W2:Y:S04]  /*0bf0*/  LDS R31, [R17+0x80] ;  /* 0x00008000111f7984 */ /* 0x000ea80000000800 */
[----:B------:R-:W3:Y:S04]  /*0c00*/  LDS R36, [R17+0xc0] ;  /* 0x0000c00011247984 */ /* 0x000ee80000000800 */
[----:B------:R-:W-:Y:S04]  /*0c10*/  LDS R29, [R17+0x100] ;  /* 0x00010000111d7984 */ /* 0x000fe80000000800 */
[----:B------:R-:W4:Y:S04]  /*0c20*/  LDS.128 R8, [R7+0x10] ;  /* 0x0000100007087984 */ /* 0x000f280000000c00 */
[----:B------:R-:W5:Y:S04]  /*0c30*/  LDS R28, [R17+0x140] ;  /* 0x00014000111c7984 */ /* 0x000f680000000800 */
[----:B------:R-:W5:Y:S04]  /*0c40*/  LDS R27, [R17+0x180] ;  /* 0x00018000111b7984 */ /* 0x000f680000000800 */
[----:B------:R-:W5:Y:S04]  /*0c50*/  LDS R30, [R17+0x1c0] ;  /* 0x0001c000111e7984 */ /* 0x000f680000000800 */
[----:B------:R-:W-:Y:S01]  /*0c60*/  LDS R34, [R17+0x340] ;  /* 0x0003400011227984 */ /* 0x000fe20000000800 */
[----:B0-----:R-:W-:-:S04]  /*0c70*/  FFMA R25, R12, R25, R33 ;  /* 0x000000190c197223 */ /* 0x001fc80000000021 */
[----:B-1----:R-:W-:Y:S02]  /*0c80*/  FFMA R32, R32, R13, R25 ;  /* 0x0000000d20207223 */ /* 0x002fe40000000019 */
[----:B------:R-:W-:Y:S02]  /*0c90*/  LDS R25, [R17+0x200] ;  /* 0x0002000011197984 */ /* 0x000fe40000000800 */
[----:B--2---:R-:W-:Y:S02]  /*0ca0*/  FFMA R31, R31, R14, R32 ;  /* 0x0000000e1f1f7223 */ /* 0x004fe40000000020 */
[----:B------:R-:W-:Y:S02]  /*0cb0*/  LDS R32, [R17+0x240] ;  /* 0x0002400011207984 */ /* 0x000fe40000000800 */
[----:B---3--:R-:W-:Y:S02]  /*0cc0*/  FFMA R31, R36, R15, R31 ;  /* 0x0000000f241f7223 */ /* 0x008fe4000000001f */
[----:B------:R-:W0:Y:S02]  /*0cd0*/  LDS.128 R12, [R7+0x20] ;  /* 0x00002000070c7984 */ /* 0x000e240000000c00 */
[----:B----4-:R-:W-:-:S02]  /*0ce0*/  FFMA R29, R8, R29, R31 ;  /* 0x0000001d081d7223 */ /* 0x010fc4000000001f */
[----:B------:R-:W-:Y:S02]  /*0cf0*/  LDS R31, [R17+0x300] ;  /* 0x00030000111f7984 */ /* 0x000fe40000000800 */
[----:B-----5:R-:W-:Y:S02]  /*0d00*/  FFMA R28, R28, R9, R29 ;  /* 0x000000091c1c7223 */ /* 0x020fe4000000001d */
[----:B------:R-:W1:Y:S02]  /*0d10*/  LDS R29, [R17+0x280] ;  /* 0x00028000111d7984 */ /* 0x000e640000000800 */
[----:B------:R-:W-:Y:S02]  /*0d20*/  FFMA R27, R27, R10, R28 ;  /* 0x0000000a1b1b7223 */ /* 0x000fe4000000001c */
[----:B------:R-:W2:Y:S02]  /*0d30*/  LDS R28, [R17+0x2c0] ;  /* 0x0002c000111c7984 */ /* 0x000ea40000000800 */
[----:B------:R-:W-:-:S02]  /*0d40*/  FFMA R33, R30, R11, R27 ;  /* 0x0000000b1e217223 */ /* 0x000fc4000000001b */
[----:B------:R-:W3:Y:S04]  /*0d50*/  LDS.128 R8, [R7+0x30] ;  /* 0x0000300007087984 */ /* 0x000ee80000000c00 */
[----:B------:R-:W4:Y:S04]  /*0d60*/  LDS R27, [R17+0x380] ;  /* 0x00038000111b7984 */ /* 0x000f280000000800 */
[----:B------:R-:W5:Y:S01]  /*0d70*/  LDS R30, [R17+0x3c0] ;  /* 0x0003c000111e7984 */ /* 0x000f620000000800 */
[----:B0-----:R-:W-:-:S04]  /*0d80*/  FFMA R25, R12, R25, R33 ;  /* 0x000000190c197223 */ /* 0x001fc80000000021 */
[----:B------:R-:W-:-:S04]  /*0d90*/  FFMA R32, R32, R13, R25 ;  /* 0x0000000d20207223 */ /* 0x000fc80000000019 */
[----:B-1----:R-:W-:-:S04]  /*0da0*/  FFMA R29, R29, R14, R32 ;  /* 0x0000000e1d1d7223 */ /* 0x002fc80000000020 */
[----:B--2---:R-:W-:-:S04]  /*0db0*/  FFMA R15, R28, R15, R29 ;  /* 0x0000000f1c0f7223 */ /* 0x004fc8000000001d */
[----:B---3--:R-:W-:-:S04]  /*0dc0*/  FFMA R15, R8, R31, R15 ;  /* 0x0000001f080f7223 */ /* 0x008fc8000000000f */
[----:B------:R-:W-:-:S04]  /*0dd0*/  FFMA R34, R34, R9, R15 ;  /* 0x0000000922227223 */ /* 0x000fc8000000000f */
[----:B----4-:R-:W-:-:S04]  /*0de0*/  FFMA R27, R27, R10, R34 ;  /* 0x0000000a1b1b7223 */ /* 0x010fc80000000022 */
[----:B-----5:R-:W-:Y:S01]  /*0df0*/  FFMA R27, R30, R11, R27 ;  /* 0x0000000b1e1b7223 */ /* 0x020fe2000000001b */
[----:B------:R-:W-:Y:S06]  /*0e00*/  BAR.SYNC.DEFER_BLOCKING 0x0 ;  /* 0x0000000000007b1d */ /* 0x000fec0000010000 */
[----:B------:R-:W-:Y:S05]  /*0e10*/  @P1 BRA `(.L_x_2) ;  /* 0xfffffff400201947 */ /* 0x000fea000383ffff */
.L_x_1:
[----:B------:R-:W-:Y:S05]  /*0e20*/  @!P0 BRA `(.L_x_0) ;  /* 0x00000008007c8947 */ /* 0x000fea0003800000 */
[----:B------:R-:W-:Y:S01]  /*0e30*/  ISETP.NE.AND P1, PT, R6, 0x1, PT ;  /* 0x000000010600780c */ /* 0x000fe20003f25270 */
[----:B------:R-:W-:Y:S01]  /*0e40*/  IMAD R6, R5, R3, R0 ;  /* 0x0000000305067224 */ /* 0x000fe200078e0200 */
[----:B------:R-:W-:-:S11]  /*0e50*/  LOP3.LUT P0, RZ, R23, 0x10, RZ, 0xc0, !PT ;  /* 0x0000001017ff7812 */ /* 0x000fd6000780c0ff */
[----:B------:R-:W-:Y:S05]  /*0e60*/  @!P1 BRA `(.L_x_3) ;  /* 0x0000000400909947 */ /* 0x000fea0003800000 */
[----:B------:R-:W0:Y:S01]  /*0e70*/  LDC.64 R28, c[0x0][0x388] ;  /* 0x0000e200ff1c7b82 */ /* 0x000e220000000a00 */
[----:B------:R-:W-:Y:S02]  /*0e80*/  IADD3 R18, PT, PT, R2, UR4, RZ ;  /* 0x0000000402127c10 */ /* 0x000fe4000fffe0ff */
[----:B------:R-:W-:-:S03]  /*0e90*/  IADD3 R9, PT, PT, R6, UR4, RZ ;  /* 0x0000000406097c10 */ /* 0x000fc6000fffe0ff */
[----:B------:R-:W-:Y:S02]  /*0ea0*/  IMAD R13, R18, R3, R4 ;  /* 0x00000003120d7224 */ /* 0x000fe400078e0204 */
[----:B------:R-:W1:Y:S01]  /*0eb0*/  LDC.64 R16, c[0x0][0x390] ;  /* 0x0000e400ff107b82 */ /* 0x000e620000000a00 */
[----:B0-----:R-:W-:-:S05]  /*0ec0*/  IMAD.WIDE R28, R9, 0x4, R28 ;  /* 0x00000004091c7825 */ /* 0x001fca00078e021c */
[----:B------:R-:W2:Y:S01]  /*0ed0*/  LDG.E R22, desc[UR8][R28.64] ;  /* 0x000000081c167981 */ /* 0x000ea2000c1e1900 */
[----:B-1----:R-:W-:-:S05]  /*0ee0*/  IMAD.WIDE R12, R13, 0x4, R16 ;  /* 0x000000040d0c7825 */ /* 0x002fca00078e0210 */
[----:B------:R-:W3:Y:S01]  /*0ef0*/  LDG.E R21, desc[UR8][R12.64] ;  /* 0x000000080c157981 */ /* 0x000ee2000c1e1900 */
[----:B------:R-:W-:-:S04]  /*0f00*/  UIADD3 UR7, UPT, UPT, UR5, 0x400, URZ ;  /* 0x0000040005077890 */ /* 0x000fc8000fffe0ff */
[----:B------:R-:W-:Y:S01]  /*0f10*/  ULEA UR7, UR6, UR7, 0x18 ;  /* 0x0000000706077291 */ /* 0x000fe2000f8ec0ff */
[----:B------:R-:W-:-:S05]  /*0f20*/  LEA R37, R0, R7, 0x2 ;  /* 0x0000000700257211 */ /* 0x000fca00078e10ff */
[----:B------:R-:W-:-:S04]  /*0f30*/  LEA R25, R0, UR7, 0x2 ;  /* 0x0000000700197c11 */ /* 0x000fc8000f8e10ff */
[----:B------:R-:W-:Y:S02]  /*0f40*/  LEA R36, R2, R25, 0x6 ;  /* 0x0000001902247211 */ /* 0x000fe400078e30ff */
[----:B------:R-:W-:Y:S01]  /*0f50*/  IADD3 R18, PT, PT, R18, 0x10, RZ ;  /* 0x0000001012127810 */ /* 0x000fe20007ffe0ff */
        /* <DEDUP_REMOVED lines=12> */
[----:B------:R-:W-:Y:S04]  /*1020*/  LDS R35, [R25+0x200] ;  /* 0x0002000019237984 */ /* 0x000fe80000000800 */
[----:B------:R-:W-:Y:S01]  /*1030*/  LDS R34, [R25+0x2c0] ;  /* 0x0002c00019227984 */ /* 0x000fe20000000800 */
[----:B0-----:R-:W-:-:S03]  /*1040*/  FFMA R8, R8, R23, R27 ;  /* 0x0000001708087223 */ /* 0x001fc6000000001b */
[----:B------:R-:W-:Y:S01]  /*1050*/  LDS R32, [R25+0x340] ;  /* 0x0003400019207984 */ /* 0x000fe20000000800 */
[----:B-1----:R-:W-:-:S03]  /*1060*/  FFMA R9, R31, R9, R8 ;  /* 0x000000091f097223 */ /* 0x002fc60000000008 */
[----:B------:R-:W-:Y:S01]  /*1070*/  LDS R31, [R25+0x300] ;  /* 0x00030000191f7984 */ /* 0x000fe20000000800 */
[----:B--2---:R-:W-:-:S03]  /*1080*/  FFMA R10, R24, R10, R9 ;  /* 0x0000000a180a7223 */ /* 0x004fc60000000009 */
[----:B------:R-:W-:Y:S01]  /*1090*/  LDS R24, [R25+0x3c0] ;  /* 0x0003c00019187984 */ /* 0x000fe20000000800 */
[----:B---3--:R-:W-:Y:S01]  /*10a0*/  FFMA R11, R33, R11, R10 ;  /* 0x0000000b210b7223 */ /* 0x008fe2000000000a */
[----:B------:R-:W-:Y:S02]  /*10b0*/  IMAD R9, R18, R3, R4 ;  /* 0x0000000312097224 */ /* 0x000fe400078e0204 */
[----:B------:R-:W-:Y:S01]  /*10c0*/  LDS R33, [R25+0x380] ;  /* 0x0003800019217984 */ /* 0x000fe20000000800 */
[----:B----4-:R-:W-:Y:S01]  /*10d0*/  FFMA R11, R12, R26, R11 ;  /* 0x0000001a0c0b7223 */ /* 0x010fe2000000000b */
[----:B------:R-:W-:Y:S02]  /*10e0*/  IMAD.WIDE R16, R9, 0x4, R16 ;  /* 0x0000000409107825 */ /* 0x000fe400078e0210 */
[----:B------:R-:W0:Y:S02]  /*10f0*/  LDS R26, [R25+0x1c0] ;  /* 0x0001c000191a7984 */ /* 0x000e240000000800 */
[----:B-----5:R-:W-:-:S02]  /*1100*/  FFMA R20, R20, R13, R11 ;  /* 0x0000000d14147223 */ /* 0x020fc4000000000b */
[----:B------:R-:W-:Y:S02]  /*1110*/  LDS R12, [R25+0x240] ;  /* 0x00024000190c7984 */ /* 0x000fe40000000800 */
[----:B------:R-:W-:Y:S02]  /*1120*/  FFMA R14, R19, R14, R20 ;  /* 0x0000000e130e7223 */ /* 0x000fe40000000014 */
[----:B------:R-:W-:Y:S04]  /*1130*/  LDS R13, [R25+0x280] ;  /* 0x00028000190d7984 */ /* 0x000fe80000000800 */
[----:B------:R-:W1:Y:S04]  /*1140*/  LDS.128 R20, [R7+0x20] ;  /* 0x0000200007147984 */ /* 0x000e680000000c00 */
[----:B------:R-:W2:Y:S01]  /*1150*/  LDS.128 R8, [R7+0x30] ;  /* 0x0000300007087984 */ /* 0x000ea20000000c00 */
[----:B------:R-:W-:Y:S06]  /*1160*/  BAR.SYNC.DEFER_BLOCKING 0x0 ;  /* 0x0000000000007b1d */ /* 0x000fec0000010000 */
[----:B------:R-:W3:Y:S04]  /*1170*/  LDG.E R28, desc[UR8][R28.64+0x40] ;  /* 0x000040081c1c7981 */ /* 0x000ee8000c1e1900 */
[----:B------:R-:W4:Y:S01]  /*1180*/  LDG.E R29, desc[UR8][R16.64] ;  /* 0x00000008101d7981 */ /* 0x000f22000c1e1900 */
[----:B0-----:R-:W-:-:S04]  /*1190*/  FFMA R15, R26, R15, R14 ;  /* 0x0000000f1a0f7223 */ /* 0x001fc8000000000e */
[----:B-1----:R-:W-:-:S04]  /*11a0*/  FFMA R15, R20, R35, R15 ;  /* 0x00000023140f7223 */ /* 0x002fc8000000000f */
[----:B------:R-:W-:-:S04]  /*11b0*/  FFMA R12, R12, R21, R15 ;  /* 0x000000150c0c7223 */ /* 0x000fc8000000000f */
[----:B------:R-:W-:-:S04]  /*11c0*/  FFMA R21, R13, R22, R12 ;  /* 0x000000160d157223 */ /* 0x000fc8000000000c */
[----:B------:R-:W-:-:S04]  /*11d0*/  FFMA R21, R34, R23, R21 ;  /* 0x0000001722157223 */ /* 0x000fc80000000015 */
[----:B--2---:R-:W-:-:S04]  /*11e0*/  FFMA R21, R8, R31, R21 ;  /* 0x0000001f08157223 */ /* 0x004fc80000000015 */
[----:B------:R-:W-:-:S04]  /*11f0*/  FFMA R8, R32, R9, R21 ;  /* 0x0000000920087223 */ /* 0x000fc80000000015 */
[----:B------:R-:W-:-:S04]  /*1200*/  FFMA R9, R33, R10, R8 ;  /* 0x0000000a21097223 */ /* 0x000fc80000000008 */
[----:B------:R-:W-:Y:S01]  /*1210*/  FFMA R9, R24, R11, R9 ;  /* 0x0000000b18097223 */ /* 0x000fe20000000009 */
[----:B------:R-:W-:Y:S01]  /*1220*/  UIADD3 UR4, UPT, UPT, UR4, 0x20, URZ ;  /* 0x0000002004047890 */ /* 0x000fe2000fffe0ff */
        /* <DEDUP_REMOVED lines=13> */
[----:B------:R-:W-:Y:S04]  /*1300*/  LDS R33, [R25+0x200] ;  /* 0x0002000019217984 */ /* 0x000fe80000000800 */
[----:B------:R-:W5:Y:S01]  /*1310*/  LDS.128 R20, [R7+0x20] ;  /* 0x0000200007147984 */ /* 0x000f620000000c00 */
[----:B0-----:R-:W-:-:S03]  /*1320*/  FFMA R9, R16, R27, R9 ;  /* 0x0000001b10097223 */ /* 0x001fc60000000009 */
[----:B------:R-:W0:Y:S01]  /*1330*/  LDS R24, [R25+0x240] ;  /* 0x0002400019187984 */ /* 0x000e220000000800 */
[----:B-1----:R-:W-:-:S03]  /*1340*/  FFMA R30, R30, R17, R9 ;  /* 0x000000111e1e7223 */ /* 0x002fc60000000009 */
[----:B------:R-:W1:Y:S01]  /*1350*/  LDS R27, [R25+0x280] ;  /* 0x00028000191b7984 */ /* 0x000e620000000800 */
[----:B--2---:R-:W-:-:S03]  /*1360*/  FFMA R35, R35, R18, R30 ;  /* 0x0000001223237223 */ /* 0x004fc6000000001e */
[----:B------:R-:W2:Y:S01]  /*1370*/  LDS R16, [R25+0x2c0] ;  /* 0x0002c00019107984 */ /* 0x000ea20000000800 */
[----:B---3--:R-:W-:-:S03]  /*1380*/  FFMA R19, R26, R19, R35 ;  /* 0x000000131a137223 */ /* 0x008fc60000000023 */
[----:B------:R-:W-:Y:S04]  /*1390*/  LDS R17, [R25+0x300] ;  /* 0x0003000019117984 */ /* 0x000fe80000000800 */
[----:B------:R-:W3:Y:S01]  /*13a0*/  LDS.128 R8, [R7+0x30] ;  /* 0x0000300007087984 */ /* 0x000ee20000000c00 */
[----:B----4-:R-:W-:-:S03]  /*13b0*/  FFMA R29, R12, R29, R19 ;  /* 0x0000001d0c1d7223 */ /* 0x010fc60000000013 */
[----:B------:R-:W4:Y:S01]  /*13c0*/  LDS R18, [R25+0x340] ;  /* 0x0003400019127984 */ /* 0x000f220000000800 */
[----:B-----5:R-:W-:-:S03]  /*13d0*/  FFMA R28, R28, R13, R29 ;  /* 0x0000000d1c1c7223 */ /* 0x020fc6000000001d */
[----:B------:R-:W5:Y:S04]  /*13e0*/  LDS R19, [R25+0x380] ;  /* 0x0003800019137984 */ /* 0x000f680000000800 */
[----:B------:R-:W5:Y:S01]  /*13f0*/  LDS R13, [R25+0x3c0] ;  /* 0x0003c000190d7984 */ /* 0x000f620000000800 */
[----:B------:R-:W-:-:S04]  /*1400*/  FFMA R31, R31, R14, R28 ;  /* 0x0000000e1f1f7223 */ /* 0x000fc8000000001c */
[----:B------:R-:W-:-:S04]  /*1410*/  FFMA R15, R32, R15, R31 ;  /* 0x0000000f200f7223 */ /* 0x000fc8000000001f */
[----:B------:R-:W-:-:S04]  /*1420*/  FFMA R15, R20, R33, R15 ;  /* 0x00000021140f7223 */ /* 0x000fc8000000000f */
[----:B0-----:R-:W-:-:S04]  /*1430*/  FFMA R24, R24, R21, R15 ;  /* 0x0000001518187223 */ /* 0x001fc8000000000f */
[----:B-1----:R-:W-:-:S04]  /*1440*/  FFMA R27, R27, R22, R24 ;  /* 0x000000161b1b7223 */ /* 0x002fc80000000018 */
[----:B--2---:R-:W-:-:S04]  /*1450*/  FFMA R23, R16, R23, R27 ;  /* 0x0000001710177223 */ /* 0x004fc8000000001b */
[----:B---3--:R-:W-:-:S04]  /*1460*/  FFMA R17, R8, R17, R23 ;  /* 0x0000001108117223 */ /* 0x008fc80000000017 */
[----:B----4-:R-:W-:-:S04]  /*1470*/  FFMA R18, R18, R9, R17 ;  /* 0x0000000912127223 */ /* 0x010fc80000000011 */
[----:B-----5:R-:W-:-:S04]  /*1480*/  FFMA R10, R19, R10, R18 ;  /* 0x0000000a130a7223 */ /* 0x020fc80000000012 */
[----:B------:R-:W-:Y:S01]  /*1490*/  FFMA R27, R13, R11, R10 ;  /* 0x0000000b0d1b7223 */ /* 0x000fe2000000000a */
[----:B------:R-:W-:Y:S06]  /*14a0*/  BAR.SYNC.DEFER_BLOCKING 0x0 ;  /* 0x0000000000007b1d */ /* 0x000fec0000010000 */
.L_x_3:
[----:B------:R-:W-:Y:S05]  /*14b0*/  @P0 BRA `(.L_x_0) ;  /* 0x0000000000d80947 */ /* 0x000fea0003800000 */
[----:B------:R-:W0:Y:S01]  /*14c0*/  LDC.64 R8, c[0x0][0x388] ;  /* 0x0000e200ff087b82 */ /* 0x000e220000000a00 */
[----:B------:R-:W-:Y:S02]  /*14d0*/  IADD3 R10, PT, PT, R2, UR4, RZ ;  /* 0x00000004020a7c10 */ /* 0x000fe4000fffe0ff */
[----:B------:R-:W-:-:S03]  /*14e0*/  IADD3 R11, PT, PT, R6, UR4, RZ ;  /* 0x00000004060b7c10 */ /* 0x000fc6000fffe0ff */
[----:B------:R-:W-:Y:S02]  /*14f0*/  IMAD R15, R10, R3, R4 ;  /* 0x000000030a0f7224 */ /* 0x000fe400078e0204 */
[----:B------:R-:W1:Y:S01]  /*1500*/  LDC.64 R12, c[0x0][0x390] ;  /* 0x0000e400ff0c7b82 */ /* 0x000e620000000a00 */
[----:B0-----:R-:W-:-:S05]  /*1510*/  IMAD.WIDE R8, R11, 0x4, R8 ;  /* 0x000000040b087825 */ /* 0x001fca00078e0208 */
[----:B------:R-:W2:Y:S01]  /*1520*/  LDG.E R6, desc[UR8][R8.64] ;  /* 0x0000000808067981 */ /* 0x000ea2000c1e1900 */
[----:B-1----:R-:W-:-:S06]  /*1530*/  IMAD.WIDE R12, R15, 0x4, R12 ;  /* 0x000000040f0c7825 */ /* 0x002fcc00078e020c */
[----:B------:R-:W3:Y:S01]  /*1540*/  LDG.E R12, desc[UR8][R12.64] ;  /* 0x000000080c0c7981 */ /* 0x000ee2000c1e1900 */
[----:B------:R-:W-:-:S04]  /*1550*/  UIADD3 UR5, UPT, UPT, UR5, 0x400, URZ ;  /* 0x0000040005057890 */ /* 0x000fc8000fffe0ff */
[----:B------:R-:W-:Y:S01]  /*1560*/  ULEA UR5, UR6, UR5, 0x18 ;  /* 0x0000000506057291 */ /* 0x000fe2000f8ec0ff */
[----:B------:R-:W-:-:S05]  /*1570*/  LEA R15, R0, R7, 0x2 ;  /* 0x00000007000f7211 */ /* 0x000fca00078e10ff */
[----:B------:R-:W-:-:S04]  /*1580*/  LEA R21, R0, UR5, 0x2 ;  /* 0x0000000500157c11 */ /* 0x000fc8000f8e10ff */
[----:B------:R-:W-:Y:S01]  /*1590*/  LEA R31, R2, R21, 0x6 ;  /* 0x00000015021f7211 */ /* 0x000fe200078e30ff */
        /* <DEDUP_REMOVED lines=40> */
.L_x_0:
[----:B------:R-:W0:Y:S01]  /*1820*/  LDC.64 R6, c[0x0][0x380] ;  /* 0x0000e000ff067b82 */ /* 0x000e220000000a00 */
[----:B------:R-:W-:-:S04]  /*1830*/  IMAD R3, R5, R3, R4 ;  /* 0x0000000305037224 */ /* 0x000fc800078e0204 */
[----:B0-----:R-:W-:-:S05]  /*1840*/  IMAD.WIDE R2, R3, 0x4, R6 ;  /* 0x0000000403027825 */ /* 0x001fca00078e0206 */
[----:B------:R-:W-:Y:S01]  /*1850*/  STG.E desc[UR8][R2.64], R27 ;  /* 0x0000001b02007986 */ /* 0x000fe2000c101908 */
[----:B------:R-:W-:Y:S05]  /*1860*/  EXIT ;  /* 0x000000000000794d */ /* 0x000fea0003800000 */
.L_x_4:
[----:B------:R-:W-:-:S00]  /*1870*/  BRA `(.L_x_4) ;  /* 0xfffffffc00fc7947 */ /* 0x000fc0000383ffff */
[----:B------:R-:W-:-:S00]  /*1880*/  NOP ;  /* 0x0000000000007918 */ /* 0x000fc00000000000 */
[----:B------:R-:W-:-:S00]  /*1890*/  NOP ;  /* 0x0000000000007918 */ /* 0x000fc00000000000 */
[----:B------:R-:W-:-:S00]  /*18a0*/  NOP ;  /* 0x0000000000007918 */ /* 0x000fc00000000000 */
[----:B------:R-:W-:-:S00]  /*18b0*/  NOP ;  /* 0x0000000000007918 */ /* 0x000fc00000000000 */
[----:B------:R-:W-:-:S00]  /*18c0*/  NOP ;  /* 0x0000000000007918 */ /* 0x000fc00000000000 */
[----:B------:R-:W-:-:S00]  /*18d0*/  NOP ;  /* 0x0000000000007918 */ /* 0x000fc00000000000 */
[----:B------:R-:W-:-:S00]  /*18e0*/  NOP ;  /* 0x0000000000007918 */ /* 0x000fc00000000000 */
[----:B------:R-:W-:-:S00]  /*18f0*/  NOP ;  /* 0x0000000000007918 */ /* 0x000fc00000000000 */
.L_x_5:


//--------------------- .nv.shared._Z9matrixMulPfS_S_i --------------------------
	.section	.nv.shared._Z9matrixMulPfS_S_i,"aw",@nobits
	.sectionflags	@""
	.align	4
.nv.shared._Z9matrixMulPfS_S_i:
	.zero		3072


//--------------------- .nv.shared.reserved.0     --------------------------
	.section	.nv.shared.reserved.0,"aw",@nobits
	.weak		__nv_reservedSMEM_offset_0_alias
	.size		__nv_reservedSMEM_offset_0_alias, 0, 64
	.other		__nv_reservedSMEM_offset_0_alias,@"STO_CUDA_RESERVED_SHARED STV_DEFAULT"
__nv_reservedSMEM_offset_0_alias:
	.zero		0
	.zero		64


//--------------------- .nv.constant0._Z9matrixMulPfS_S_i --------------------------
	.section	.nv.constant0._Z9matrixMulPfS_S_i,"a",@progbits
	.sectionflags	@""
	.align	4
.nv.constant0._Z9matrixMulPfS_S_i:
	.zero		924


//--------------------- SYMBOLS --------------------------

	.type		.nv.reservedSmem.offset0,@object
	.size		.nv.reservedSmem.offset0,0x4
	.type		.nv.reservedSmem.cap,@object
	.size		.nv.reservedSmem.cap,0x4
